	.target	sm_80

	.elftype	@"ET_EXEC"


//--------------------- .note.nv.tkinfo           --------------------------
	.section	.note.nv.tkinfo,"",@"SHT_NOTE"
	.sectionflags	@"SHF_NOTE_NV_TKINFO"
	.tkinfo
        /*0018*/ 	.word	0x00000002
        /*0030*/ 	.string	""
        /*0030*/ 	.string	"ptxas"
        /*0030*/ 	.string	"Cuda compilation tools, release 13.0, V13.0.88"
        /*0030*/ 	.string	"Build cuda_13.0.r13.0/compiler.36424714_0"
        /*0030*/ 	.string	"-arch sm_80 -m 64 "



//--------------------- .note.nv.cuinfo           --------------------------
	.section	.note.nv.cuinfo,"",@"SHT_NOTE"
	.sectionflags	@"SHF_NOTE_NV_CUINFO"
        /*0018*/ 	.short	0x0002
        /*001a*/ 	.short	0x0050
        /*001c*/ 	.short	0x0082
	.zero		2


//--------------------- .nv.info                  --------------------------
	.section	.nv.info,"",@"SHT_CUDA_INFO"
	.align	4


	//----- nvinfo : EIATTR_REGCOUNT
	.align		4
        /*0000*/ 	.byte	0x04, 0x2f
        /*0002*/ 	.short	(.L_20 - .L_19)
	.align		4
.L_19:
        /*0004*/ 	.word	index@(_ZN17fastertransformer18dequantized_kernelEP6float4PK5char4iPKf)
        /*0008*/ 	.word	0x00000012


	//----- nvinfo : EIATTR_FRAME_SIZE
	.align		4
.L_20:
        /*000c*/ 	.byte	0x04, 0x11
        /*000e*/ 	.short	(.L_22 - .L_21)
	.align		4
.L_21:
        /*0010*/ 	.word	index@(_ZN17fastertransformer18dequantized_kernelEP6float4PK5char4iPKf)
        /*0014*/ 	.word	0x00000000


	//----- nvinfo : EIATTR_REGCOUNT
	.align		4
.L_22:
        /*0018*/ 	.byte	0x04, 0x2f
        /*001a*/ 	.short	(.L_24 - .L_23)
	.align		4
.L_23:
        /*001c*/ 	.word	index@(_ZN17fastertransformer18dequantized_kernelEPNS_5half4EPK5char4iPKf)
        /*0020*/ 	.word	0x00000012


	//----- nvinfo : EIATTR_FRAME_SIZE
	.align		4
.L_24:
        /*0024*/ 	.byte	0x04, 0x11
        /*0026*/ 	.short	(.L_26 - .L_25)
	.align		4
.L_25:
        /*0028*/ 	.word	index@(_ZN17fastertransformer18dequantized_kernelEPNS_5half4EPK5char4iPKf)
        /*002c*/ 	.word	0x00000000


	//----- nvinfo : EIATTR_REGCOUNT
	.align		4
.L_26:
        /*0030*/ 	.byte	0x04, 0x2f
        /*0032*/ 	.short	(.L_28 - .L_27)
	.align		4
.L_27:
        /*0034*/ 	.word	index@(_ZN17fastertransformer24dequantized_kernel_INT32EP6float4PK4int4iPKfS6_)
        /*0038*/ 	.word	0x00000018


	//----- nvinfo : EIATTR_FRAME_SIZE
	.align		4
.L_28:
        /*003c*/ 	.byte	0x04, 0x11
        /*003e*/ 	.short	(.L_30 - .L_29)
	.align		4
.L_29:
        /*0040*/ 	.word	index@(_ZN17fastertransformer24dequantized_kernel_INT32EP6float4PK4int4iPKfS6_)
        /*0044*/ 	.word	0x00000000


	//----- nvinfo : EIATTR_REGCOUNT
	.align		4
.L_30:
        /*0048*/ 	.byte	0x04, 0x2f
        /*004a*/ 	.short	(.L_32 - .L_31)
	.align		4
.L_31:
        /*004c*/ 	.word	index@(_ZN17fastertransformer24dequantized_kernel_INT32EPNS_5half4EPK4int4iPKfS6_)
        /*0050*/ 	.word	0x00000014


	//----- nvinfo : EIATTR_FRAME_SIZE
	.align		4
.L_32:
        /*0054*/ 	.byte	0x04, 0x11
        /*0056*/ 	.short	(.L_34 - .L_33)
	.align		4
.L_33:
        /*0058*/ 	.word	index@(_ZN17fastertransformer24dequantized_kernel_INT32EPNS_5half4EPK4int4iPKfS6_)
        /*005c*/ 	.word	0x00000000


	//----- nvinfo : EIATTR_MIN_STACK_SIZE
	.align		4
.L_34:
        /*0060*/ 	.byte	0x04, 0x12
        /*0062*/ 	.short	(.L_36 - .L_35)
	.align		4
.L_35:
        /*0064*/ 	.word	index@(_ZN17fastertransformer24dequantized_kernel_INT32EPNS_5half4EPK4int4iPKfS6_)
        /*0068*/ 	.word	0x00000000


	//----- nvinfo : EIATTR_MIN_STACK_SIZE
	.align		4
.L_36:
        /*006c*/ 	.byte	0x04, 0x12
        /*006e*/ 	.short	(.L_38 - .L_37)
	.align		4
.L_37:
        /*0070*/ 	.word	index@(_ZN17fastertransformer24dequantized_kernel_INT32EP6float4PK4int4iPKfS6_)
        /*0074*/ 	.word	0x00000000


	//----- nvinfo : EIATTR_MIN_STACK_SIZE
	.align		4
.L_38:
        /*0078*/ 	.byte	0x04, 0x12
        /*007a*/ 	.short	(.L_40 - .L_39)
	.align		4
.L_39:
        /*007c*/ 	.word	index@(_ZN17fastertransformer18dequantized_kernelEPNS_5half4EPK5char4iPKf)
        /*0080*/ 	.word	0x00000000


	//----- nvinfo : EIATTR_MIN_STACK_SIZE
	.align		4
.L_40:
        /*0084*/ 	.byte	0x04, 0x12
        /*0086*/ 	.short	(.L_42 - .L_41)
	.align		4
.L_41:
        /*0088*/ 	.word	index@(_ZN17fastertransformer18dequantized_kernelEP6float4PK5char4iPKf)
        /*008c*/ 	.word	0x00000000
.L_42:


//--------------------- .nv.info._ZN17fastertransformer24dequantized_kernel_INT32EPNS_5half4EPK4int4iPKfS6_ --------------------------
	.section	.nv.info._ZN17fastertransformer24dequantized_kernel_INT32EPNS_5half4EPK4int4iPKfS6_,"",@"SHT_CUDA_INFO"
	.sectionflags	@""
	.align	4


	//----- nvinfo : EIATTR_CUDA_API_VERSION
	.align		4
        /*0000*/ 	.byte	0x04, 0x37
        /*0002*/ 	.short	(.L_44 - .L_43)
.L_43:
        /*0004*/ 	.word	0x00000082


	//----- nvinfo : EIATTR_SW2861232_WAR
	.align		4
.L_44:
        /*0008*/ 	.byte	0x01, 0x35
	.zero		2


	//----- nvinfo : EIATTR_PARAM_CBANK
	.align		4
        /*000c*/ 	.byte	0x04, 0x0a
        /*000e*/ 	.short	(.L_46 - .L_45)
	.align		4
.L_45:
        /*0010*/ 	.word	index@(.nv.constant0._ZN17fastertransformer24dequantized_kernel_INT32EPNS_5half4EPK4int4iPKfS6_)
        /*0014*/ 	.short	0x0160
        /*0016*/ 	.short	0x0028


	//----- nvinfo : EIATTR_CBANK_PARAM_SIZE
	.align		4
.L_46:
        /*0018*/ 	.byte	0x03, 0x19
        /*001a*/ 	.short	0x0028


	//----- nvinfo : EIATTR_KPARAM_INFO
	.align		4
        /*001c*/ 	.byte	0x04, 0x17
        /*001e*/ 	.short	(.L_48 - .L_47)
.L_47:
        /*0020*/ 	.word	0x00000000
        /*0024*/ 	.short	0x0004
        /*0026*/ 	.short	0x0020
        /*0028*/ 	.byte	0x00, 0xf0, 0x21, 0x00


	//----- nvinfo : EIATTR_KPARAM_INFO
	.align		4
.L_48:
        /*002c*/ 	.byte	0x04, 0x17
        /*002e*/ 	.short	(.L_50 - .L_49)
.L_49:
        /*0030*/ 	.word	0x00000000
        /*0034*/ 	.short	0x0003
        /*0036*/ 	.short	0x0018
        /*0038*/ 	.byte	0x00, 0xf0, 0x21, 0x00


	//----- nvinfo : EIATTR_KPARAM_INFO
	.align		4
.L_50:
        /*003c*/ 	.byte	0x04, 0x17
        /*003e*/ 	.short	(.L_52 - .L_51)
.L_51:
        /*0040*/ 	.word	0x00000000
        /*0044*/ 	.short	0x0002
        /*0046*/ 	.short	0x0010
        /*0048*/ 	.byte	0x00, 0xf0, 0x11, 0x00


	//----- nvinfo : EIATTR_KPARAM_INFO
	.align		4
.L_52:
        /*004c*/ 	.byte	0x04, 0x17
        /*004e*/ 	.short	(.L_54 - .L_53)
.L_53:
        /*0050*/ 	.word	0x00000000
        /*0054*/ 	.short	0x0001
        /*0056*/ 	.short	0x0008
        /*0058*/ 	.byte	0x00, 0xf0, 0x21, 0x00


	//----- nvinfo : EIATTR_KPARAM_INFO
	.align		4
.L_54:
        /*005c*/ 	.byte	0x04, 0x17
        /*005e*/ 	.short	(.L_56 - .L_55)
.L_55:
        /*0060*/ 	.word	0x00000000
        /*0064*/ 	.short	0x0000
        /*0066*/ 	.short	0x0000
        /*0068*/ 	.byte	0x00, 0xf0, 0x21, 0x00


	//----- nvinfo : EIATTR_MAXREG_COUNT
	.align		4
.L_56:
        /*006c*/ 	.byte	0x03, 0x1b
        /*006e*/ 	.short	0x00ff


	//----- nvinfo : EIATTR_MERCURY_ISA_VERSION
	.align		4
        /*0070*/ 	.byte	0x03, 0x5f
        /*0072*/ 	.short	0x0000


	//----- nvinfo : EIATTR_EXIT_INSTR_OFFSETS
	.align		4
        /*0074*/ 	.byte	0x04, 0x1c
        /*0076*/ 	.short	(.L_58 - .L_57)


	//   ....[0]....
.L_57:
        /*0078*/ 	.word	0x00000050


	//   ....[1]....
        /*007c*/ 	.word	0x00000210
.L_58:


//--------------------- .nv.info._ZN17fastertransformer24dequantized_kernel_INT32EP6float4PK4int4iPKfS6_ --------------------------
	.section	.nv.info._ZN17fastertransformer24dequantized_kernel_INT32EP6float4PK4int4iPKfS6_,"",@"SHT_CUDA_INFO"
	.sectionflags	@""
	.align	4


	//----- nvinfo : EIATTR_CUDA_API_VERSION
	.align		4
        /*0000*/ 	.byte	0x04, 0x37
        /*0002*/ 	.short	(.L_60 - .L_59)
.L_59:
        /*0004*/ 	.word	0x00000082


	//----- nvinfo : EIATTR_SW2861232_WAR
	.align		4
.L_60:
        /*0008*/ 	.byte	0x01, 0x35
	.zero		2


	//----- nvinfo : EIATTR_PARAM_CBANK
	.align		4
        /*000c*/ 	.byte	0x04, 0x0a
        /*000e*/ 	.short	(.L_62 - .L_61)
	.align		4
.L_61:
        /*0010*/ 	.word	index@(.nv.constant0._ZN17fastertransformer24dequantized_kernel_INT32EP6float4PK4int4iPKfS6_)
        /*0014*/ 	.short	0x0160
        /*0016*/ 	.short	0x0028


	//----- nvinfo : EIATTR_CBANK_PARAM_SIZE
	.align		4
.L_62:
        /*0018*/ 	.byte	0x03, 0x19
        /*001a*/ 	.short	0x0028


	//----- nvinfo : EIATTR_KPARAM_INFO
	.align		4
        /*001c*/ 	.byte	0x04, 0x17
        /*001e*/ 	.short	(.L_64 - .L_63)
.L_63:
        /*0020*/ 	.word	0x00000000
        /*0024*/ 	.short	0x0004
        /*0026*/ 	.short	0x0020
        /*0028*/ 	.byte	0x00, 0xf0, 0x21, 0x00


	//----- nvinfo : EIATTR_KPARAM_INFO
	.align		4
.L_64:
        /*002c*/ 	.byte	0x04, 0x17
        /*002e*/ 	.short	(.L_66 - .L_65)
.L_65:
        /*0030*/ 	.word	0x00000000
        /*0034*/ 	.short	0x0003
        /*0036*/ 	.short	0x0018
        /*0038*/ 	.byte	0x00, 0xf0, 0x21, 0x00


	//----- nvinfo : EIATTR_KPARAM_INFO
	.align		4
.L_66:
        /*003c*/ 	.byte	0x04, 0x17
        /*003e*/ 	.short	(.L_68 - .L_67)
.L_67:
        /*0040*/ 	.word	0x00000000
        /*0044*/ 	.short	0x0002
        /*0046*/ 	.short	0x0010
        /*0048*/ 	.byte	0x00, 0xf0, 0x11, 0x00


	//----- nvinfo : EIATTR_KPARAM_INFO
	.align		4
.L_68:
        /*004c*/ 	.byte	0x04, 0x17
        /*004e*/ 	.short	(.L_70 - .L_69)
.L_69:
        /*0050*/ 	.word	0x00000000
        /*0054*/ 	.short	0x0001
        /*0056*/ 	.short	0x0008
        /*0058*/ 	.byte	0x00, 0xf0, 0x21, 0x00


	//----- nvinfo : EIATTR_KPARAM_INFO
	.align		4
.L_70:
        /*005c*/ 	.byte	0x04, 0x17
        /*005e*/ 	.short	(.L_72 - .L_71)
.L_71:
        /*0060*/ 	.word	0x00000000
        /*0064*/ 	.short	0x0000
        /*0066*/ 	.short	0x0000
        /*0068*/ 	.byte	0x00, 0xf0, 0x21, 0x00


	//----- nvinfo : EIATTR_MAXREG_COUNT
	.align		4
.L_72:
        /*006c*/ 	.byte	0x03, 0x1b
        /*006e*/ 	.short	0x00ff


	//----- nvinfo : EIATTR_MERCURY_ISA_VERSION
	.align		4
        /*0070*/ 	.byte	0x03, 0x5f
        /*0072*/ 	.short	0x0000


	//----- nvinfo : EIATTR_EXIT_INSTR_OFFSETS
	.align		4
        /*0074*/ 	.byte	0x04, 0x1c
        /*0076*/ 	.short	(.L_74 - .L_73)


	//   ....[0]....
.L_73:
        /*0078*/ 	.word	0x00000050


	//   ....[1]....
        /*007c*/ 	.word	0x000001d0
.L_74:


//--------------------- .nv.info._ZN17fastertransformer18dequantized_kernelEPNS_5half4EPK5char4iPKf --------------------------
	.section	.nv.info._ZN17fastertransformer18dequantized_kernelEPNS_5half4EPK5char4iPKf,"",@"SHT_CUDA_INFO"
	.sectionflags	@""
	.align	4


	//----- nvinfo : EIATTR_CUDA_API_VERSION
	.align		4
        /*0000*/ 	.byte	0x04, 0x37
        /*0002*/ 	.short	(.L_76 - .L_75)
.L_75:
        /*0004*/ 	.word	0x00000082


	//----- nvinfo : EIATTR_SW2861232_WAR
	.align		4
.L_76:
        /*0008*/ 	.byte	0x01, 0x35
	.zero		2


	//----- nvinfo : EIATTR_PARAM_CBANK
	.align		4
        /*000c*/ 	.byte	0x04, 0x0a
        /*000e*/ 	.short	(.L_78 - .L_77)
	.align		4
.L_77:
        /*0010*/ 	.word	index@(.nv.constant0._ZN17fastertransformer18dequantized_kernelEPNS_5half4EPK5char4iPKf)
        /*0014*/ 	.short	0x0160
        /*0016*/ 	.short	0x0020


	//----- nvinfo : EIATTR_CBANK_PARAM_SIZE
	.align		4
.L_78:
        /*0018*/ 	.byte	0x03, 0x19
        /*001a*/ 	.short	0x0020


	//----- nvinfo : EIATTR_KPARAM_INFO
	.align		4
        /*001c*/ 	.byte	0x04, 0x17
        /*001e*/ 	.short	(.L_80 - .L_79)
.L_79:
        /*0020*/ 	.word	0x00000000
        /*0024*/ 	.short	0x0003
        /*0026*/ 	.short	0x0018
        /*0028*/ 	.byte	0x00, 0xf0, 0x21, 0x00


	//----- nvinfo : EIATTR_KPARAM_INFO
	.align		4
.L_80:
        /*002c*/ 	.byte	0x04, 0x17
        /*002e*/ 	.short	(.L_82 - .L_81)
.L_81:
        /*0030*/ 	.word	0x00000000
        /*0034*/ 	.short	0x0002
        /*0036*/ 	.short	0x0010
        /*0038*/ 	.byte	0x00, 0xf0, 0x11, 0x00


	//----- nvinfo : EIATTR_KPARAM_INFO
	.align		4
.L_82:
        /*003c*/ 	.byte	0x04, 0x17
        /*003e*/ 	.short	(.L_84 - .L_83)
.L_83:
        /*0040*/ 	.word	0x00000000
        /*0044*/ 	.short	0x0001
        /*0046*/ 	.short	0x0008
        /*0048*/ 	.byte	0x00, 0xf0, 0x21, 0x00


	//----- nvinfo : EIATTR_KPARAM_INFO
	.align		4
.L_84:
        /*004c*/ 	.byte	0x04, 0x17
        /*004e*/ 	.short	(.L_86 - .L_85)
.L_85:
        /*0050*/ 	.word	0x00000000
        /*0054*/ 	.short	0x0000
        /*0056*/ 	.short	0x0000
        /*0058*/ 	.byte	0x00, 0xf0, 0x21, 0x00


	//----- nvinfo : EIATTR_MAXREG_COUNT
	.align		4
.L_86:
        /*005c*/ 	.byte	0x03, 0x1b
        /*005e*/ 	.short	0x00ff


	//----- nvinfo : EIATTR_MERCURY_ISA_VERSION
	.align		4
        /*0060*/ 	.byte	0x03, 0x5f
        /*0062*/ 	.short	0x0000


	//----- nvinfo : EIATTR_EXIT_INSTR_OFFSETS
	.align		4
        /*0064*/ 	.byte	0x04, 0x1c
        /*0066*/ 	.short	(.L_88 - .L_87)


	//   ....[0]....
.L_87:
        /*0068*/ 	.word	0x00000050


	//   ....[1]....
        /*006c*/ 	.word	0x000001b0
.L_88:


//--------------------- .nv.info._ZN17fastertransformer18dequantized_kernelEP6float4PK5char4iPKf --------------------------
	.section	.nv.info._ZN17fastertransformer18dequantized_kernelEP6float4PK5char4iPKf,"",@"SHT_CUDA_INFO"
	.sectionflags	@""
	.align	4


	//----- nvinfo : EIATTR_CUDA_API_VERSION
	.align		4
        /*0000*/ 	.byte	0x04, 0x37
        /*0002*/ 	.short	(.L_90 - .L_89)
.L_89:
        /*0004*/ 	.word	0x00000082


	//----- nvinfo : EIATTR_SW2861232_WAR
	.align		4
.L_90:
        /*0008*/ 	.byte	0x01, 0x35
	.zero		2


	//----- nvinfo : EIATTR_PARAM_CBANK
	.align		4
        /*000c*/ 	.byte	0x04, 0x0a
        /*000e*/ 	.short	(.L_92 - .L_91)
	.align		4
.L_91:
        /*0010*/ 	.word	index@(.nv.constant0._ZN17fastertransformer18dequantized_kernelEP6float4PK5char4iPKf)
        /*0014*/ 	.short	0x0160
        /*0016*/ 	.short	0x0020


	//----- nvinfo : EIATTR_CBANK_PARAM_SIZE
	.align		4
.L_92:
        /*0018*/ 	.byte	0x03, 0x19
        /*001a*/ 	.short	0x0020


	//----- nvinfo : EIATTR_KPARAM_INFO
	.align		4
        /*001c*/ 	.byte	0x04, 0x17
        /*001e*/ 	.short	(.L_94 - .L_93)
.L_93:
        /*0020*/ 	.word	0x00000000
        /*0024*/ 	.short	0x0003
        /*0026*/ 	.short	0x0018
        /*0028*/ 	.byte	0x00, 0xf0, 0x21, 0x00


	//----- nvinfo : EIATTR_KPARAM_INFO
	.align		4
.L_94:
        /*002c*/ 	.byte	0x04, 0x17
        /*002e*/ 	.short	(.L_96 - .L_95)
.L_95:
        /*0030*/ 	.word	0x00000000
        /*0034*/ 	.short	0x0002
        /*0036*/ 	.short	0x0010
        /*0038*/ 	.byte	0x00, 0xf0, 0x11, 0x00


	//----- nvinfo : EIATTR_KPARAM_INFO
	.align		4
.L_96:
        /*003c*/ 	.byte	0x04, 0x17
        /*003e*/ 	.short	(.L_98 - .L_97)
.L_97:
        /*0040*/ 	.word	0x00000000
        /*0044*/ 	.short	0x0001
        /*0046*/ 	.short	0x0008
        /*0048*/ 	.byte	0x00, 0xf0, 0x21, 0x00


	//----- nvinfo : EIATTR_KPARAM_INFO
	.align		4
.L_98:
        /*004c*/ 	.byte	0x04, 0x17
        /*004e*/ 	.short	(.L_100 - .L_99)
.L_99:
        /*0050*/ 	.word	0x00000000
        /*0054*/ 	.short	0x0000
        /*0056*/ 	.short	0x0000
        /*0058*/ 	.byte	0x00, 0xf0, 0x21, 0x00


	//----- nvinfo : EIATTR_MAXREG_COUNT
	.align		4
.L_100:
        /*005c*/ 	.byte	0x03, 0x1b
        /*005e*/ 	.short	0x00ff


	//----- nvinfo : EIATTR_MERCURY_ISA_VERSION
	.align		4
        /*0060*/ 	.byte	0x03, 0x5f
        /*0062*/ 	.short	0x0000


	//----- nvinfo : EIATTR_EXIT_INSTR_OFFSETS
	.align		4
        /*0064*/ 	.byte	0x04, 0x1c
        /*0066*/ 	.short	(.L_102 - .L_101)


	//   ....[0]....
.L_101:
        /*0068*/ 	.word	0x00000050


	//   ....[1]....
        /*006c*/ 	.word	0x00000180
.L_102:


//--------------------- .nv.callgraph             --------------------------
	.section	.nv.callgraph,"",@"SHT_CUDA_CALLGRAPH"
	.align	4
	.sectionentsize	8
	.align		4
        /*0000*/ 	.word	0x00000000
	.align		4
        /*0004*/ 	.word	0xffffffff
	.align		4
        /*0008*/ 	.word	0x00000000
	.align		4
        /*000c*/ 	.word	0xfffffffe
	.align		4
        /*0010*/ 	.word	0x00000000
	.align		4
        /*0014*/ 	.word	0xfffffffd
	.align		4
        /*0018*/ 	.word	0x00000000
	.align		4
        /*001c*/ 	.word	0xfffffffc


//--------------------- .nv.rel.action            --------------------------
	.section	.nv.rel.action,"",@"SHT_CUDA_RELOCINFO"
	.align	8
	.sectionentsize	8
        /*0000*/ 	.byte	0x73, 0x00, 0x00, 0x00, 0x00, 0x00, 0x00, 0x00, 0x00, 0x00, 0x00, 0x11, 0x25, 0x00, 0x05, 0x36


//--------------------- .nv.constant4             --------------------------
	.section	.nv.constant4,"a",@progbits
	.align	8
	.align		8
.nv.constant4:
        /*0000*/ 	.dword	precalc_xorwow_matrix
	.align		8
        /*0008*/ 	.dword	precalc_xorwow_offset_matrix
	.align		8
        /*0010*/ 	.dword	mrg32k3aM1
	.align		8
        /*0018*/ 	.dword	mrg32k3aM2
	.align		8
        /*0020*/ 	.dword	mrg32k3aM1SubSeq
	.align		8
        /*0028*/ 	.dword	mrg32k3aM2SubSeq
	.align		8
        /*0030*/ 	.dword	mrg32k3aM1Seq
	.align		8
        /*0038*/ 	.dword	mrg32k3aM2Seq
	.align		8
        /*0040*/ 	.dword	_ZN52_INTERNAL_1d973e08_21_dequantize_kernels_cu_62c590ab4cuda3std3__454_GLOBAL__N__1d973e08_21_dequantize_kernels_cu_62c590ab6ignoreE
	.align		8
        /*0048*/ 	.dword	_ZN52_INTERNAL_1d973e08_21_dequantize_kernels_cu_62c590ab4cuda3std3__45__cpo5beginE
	.align		8
        /*0050*/ 	.dword	_ZN52_INTERNAL_1d973e08_21_dequantize_kernels_cu_62c590ab4cuda3std3__45__cpo3endE
	.align		8
        /*0058*/ 	.dword	_ZN52_INTERNAL_1d973e08_21_dequantize_kernels_cu_62c590ab4cuda3std3__45__cpo6cbeginE
	.align		8
        /*0060*/ 	.dword	_ZN52_INTERNAL_1d973e08_21_dequantize_kernels_cu_62c590ab4cuda3std3__45__cpo4cendE
	.align		8
        /*0068*/ 	.dword	_ZN52_INTERNAL_1d973e08_21_dequantize_kernels_cu_62c590ab4cuda3std3__419piecewise_constructE
	.align		8
        /*0070*/ 	.dword	_ZN52_INTERNAL_1d973e08_21_dequantize_kernels_cu_62c590ab4cuda3std3__48in_placeE
	.align		8
        /*0078*/ 	.dword	_ZN52_INTERNAL_1d973e08_21_dequantize_kernels_cu_62c590ab4cuda3std6ranges3__45__cpo4swapE
	.align		8
        /*0080*/ 	.dword	_ZN52_INTERNAL_1d973e08_21_dequantize_kernels_cu_62c590ab4cuda3std6ranges3__45__cpo9iter_moveE
	.align		8
        /*0088*/ 	.dword	_ZN52_INTERNAL_1d973e08_21_dequantize_kernels_cu_62c590ab4cuda3std6ranges3__45__cpo7advanceE


//--------------------- .nv.constant3             --------------------------
	.section	.nv.constant3,"a",@progbits
	.align	8
.nv.constant3:
	.type		__cr_lgamma_table,@object
	.size		__cr_lgamma_table,(.L_8 - __cr_lgamma_table)
__cr_lgamma_table:
        /*0000*/ 	.byte	0x00, 0x00, 0x00, 0x00, 0x00, 0x00, 0x00, 0x00, 0x00, 0x00, 0x00, 0x00, 0x00, 0x00, 0x00, 0x00
        /*0010*/ 	.byte	0xef, 0x39, 0xfa, 0xfe, 0x42, 0x2e, 0xe6, 0x3f, 0x02, 0x20, 0x2a, 0xfa, 0x0b, 0xab, 0xfc, 0x3f
        /*0020*/ 	.byte	0xf9, 0x2c, 0x92, 0x7c, 0xa7, 0x6c, 0x09, 0x40, 0xc9, 0x79, 0x44, 0x3c, 0x64, 0x26, 0x13, 0x40
        /*0030*/ 	.byte	0xca, 0x01, 0xcf, 0x3a, 0x27, 0x51, 0x1a, 0x40, 0x30, 0xcc, 0x2d, 0xf3, 0xe1, 0x0c, 0x21, 0x40
        /*0040*/ 	.byte	0x0d, 0xb7, 0xfc, 0x82, 0x8e, 0x35, 0x25, 0x40
.L_8:


//--------------------- .nv.constant0._ZN17fastertransformer24dequantized_kernel_INT32EPNS_5half4EPK4int4iPKfS6_ --------------------------
	.section	.nv.constant0._ZN17fastertransformer24dequantized_kernel_INT32EPNS_5half4EPK4int4iPKfS6_,"a",@progbits
	.sectionflags	@""
	.align	4
.nv.constant0._ZN17fastertransformer24dequantized_kernel_INT32EPNS_5half4EPK4int4iPKfS6_:
	.zero		392


//--------------------- .nv.constant0._ZN17fastertransformer24dequantized_kernel_INT32EP6float4PK4int4iPKfS6_ --------------------------
	.section	.nv.constant0._ZN17fastertransformer24dequantized_kernel_INT32EP6float4PK4int4iPKfS6_,"a",@progbits
	.sectionflags	@""
	.align	4
.nv.constant0._ZN17fastertransformer24dequantized_kernel_INT32EP6float4PK4int4iPKfS6_:
	.zero		392


//--------------------- .nv.constant0._ZN17fastertransformer18dequantized_kernelEPNS_5half4EPK5char4iPKf --------------------------
	.section	.nv.constant0._ZN17fastertransformer18dequantized_kernelEPNS_5half4EPK5char4iPKf,"a",@progbits
	.sectionflags	@""
	.align	4
.nv.constant0._ZN17fastertransformer18dequantized_kernelEPNS_5half4EPK5char4iPKf:
	.zero		384


//--------------------- .nv.constant0._ZN17fastertransformer18dequantized_kernelEP6float4PK5char4iPKf --------------------------
	.section	.nv.constant0._ZN17fastertransformer18dequantized_kernelEP6float4PK5char4iPKf,"a",@progbits
	.sectionflags	@""
	.align	4
.nv.constant0._ZN17fastertransformer18dequantized_kernelEP6float4PK5char4iPKf:
	.zero		384


//--------------------- .text._ZN17fastertransformer24dequantized_kernel_INT32EPNS_5half4EPK4int4iPKfS6_ --------------------------
	.section	.text._ZN17fastertransformer24dequantized_kernel_INT32EPNS_5half4EPK4int4iPKfS6_,"ax",@progbits
	.sectioninfo	@"SHI_REGISTERS=20"
	.align	128
        .global         _ZN17fastertransformer24dequantized_kernel_INT32EPNS_5half4EPK4int4iPKfS6_
        .type           _ZN17fastertransformer24dequantized_kernel_INT32EPNS_5half4EPK4int4iPKfS6_,@function
        .size           _ZN17fastertransformer24dequantized_kernel_INT32EPNS_5half4EPK4int4iPKfS6_,(.L_x_4 - _ZN17fastertransformer24dequantized_kernel_INT32EPNS_5half4EPK4int4iPKfS6_)
        .other          _ZN17fastertransformer24dequantized_kernel_INT32EPNS_5half4EPK4int4iPKfS6_,@"STO_CUDA_ENTRY STV_DEFAULT"
_ZN17fastertransformer24dequantized_kernel_INT32EPNS_5half4EPK4int4iPKfS6_:
.text._ZN17fastertransformer24dequantized_kernel_INT32EPNS_5half4EPK4int4iPKfS6_:
[----:B------:R-:W-:Y:S02]  /*0000*/  MOV R1, c[0x0][0x28] ;  /* 0x00000a0000017a02 */ /* 0x000fe40000000f00 */
[----:B------:R-:W0:Y:S04]  /*0010*/  S2R R0, SR_CTAID.X ;  /* 0x0000000000007919 */ /* 0x000e280000002500 */
[----:B------:R-:W0:Y:S02]  /*0020*/  S2R R3, SR_TID.X ;  /* 0x0000000000037919 */ /* 0x000e240000002100 */
[----:B0-----:R-:W-:-:S05]  /*0030*/  IMAD R0, R0, c[0x0][0x0], R3 ;  /* 0x0000000000007a24 */ /* 0x001fca00078e0203 */
[----:B------:R-:W-:-:S13]  /*0040*/  ISETP.GE.AND P0, PT, R0, c[0x0][0x170], PT ;  /* 0x00005c0000007a0c */ /* 0x000fda0003f06270 */
[----:B------:R-:W-:Y:S05]  /*0050*/  @P0 EXIT ;  /* 0x000000000000094d */ /* 0x000fea0003800000 */
[----:B------:R-:W-:Y:S01]  /*0060*/  HFMA2.MMA R5, -RZ, RZ, 0, 9.5367431640625e-07 ;  /* 0x00000010ff057435 */ /* 0x000fe200000001ff */
[----:B------:R-:W-:Y:S01]  /*0070*/  MOV R2, c[0x0][0x178] ;  /* 0x00005e0000027a02 */ /* 0x000fe20000000f00 */
[----:B------:R-:W-:Y:S01]  /*0080*/  ULDC.64 UR4, c[0x0][0x118] ;  /* 0x0000460000047ab9 */ /* 0x000fe20000000a00 */
[----:B------:R-:W-:-:S05]  /*0090*/  MOV R3, c[0x0][0x17c] ;  /* 0x00005f0000037a02 */ /* 0x000fca0000000f00 */
[----:B------:R0:W2:Y:S02]  /*00a0*/  LDG.E.CONSTANT R2, [R2.64] ;  /* 0x0000000402027981 */ /* 0x0000a4000c1e9900 */
[----:B------:R-:W-:Y:S01]  /*00b0*/  IMAD.WIDE R4, R0, R5, c[0x0][0x168] ;  /* 0x00005a0000047625 */ /* 0x000fe200078e0205 */
[----:B------:R-:W-:Y:S02]  /*00c0*/  MOV R8, c[0x0][0x180] ;  /* 0x0000600000087a02 */ /* 0x000fe40000000f00 */
[----:B------:R-:W-:-:S03]  /*00d0*/  MOV R9, c[0x0][0x184] ;  /* 0x0000610000097a02 */ /* 0x000fc60000000f00 */
[----:B------:R-:W3:Y:S04]  /*00e0*/  LDG.E.128 R4, [R4.64] ;  /* 0x0000000404047981 */ /* 0x000ee8000c1e1d00 */
[----:B------:R-:W4:Y:S01]  /*00f0*/  LDG.E.CONSTANT R8, [R8.64] ;  /* 0x0000000408087981 */ /* 0x000f22000c1e9900 */
[----:B0-----:R-:W-:Y:S01]  /*0100*/  HFMA2.MMA R3, -RZ, RZ, 0, 4.76837158203125e-07 ;  /* 0x00000008ff037435 */ /* 0x001fe200000001ff */
[----:B--2---:R-:W0:Y:S08]  /*0110*/  MUFU.RCP R10, R2 ;  /* 0x00000002000a7308 */ /* 0x004e300000001000 */
[----:B---3--:R-:W1:Y:S08]  /*0120*/  I2F R13, R4 ;  /* 0x00000004000d7306 */ /* 0x008e700000201400 */
[----:B------:R-:W2:Y:S08]  /*0130*/  I2F R15, R5 ;  /* 0x00000005000f7306 */ /* 0x000eb00000201400 */
[----:B------:R-:W3:Y:S01]  /*0140*/  I2F R17, R6 ;  /* 0x0000000600117306 */ /* 0x000ee20000201400 */
[----:B----4-:R-:W-:-:S07]  /*0150*/  FMUL.FTZ R11, R8, 0.0078740157186985015869 ;  /* 0x3c010204080b7820 */ /* 0x010fce0000410000 */
[----:B------:R-:W4:Y:S01]  /*0160*/  I2F R7, R7 ;  /* 0x0000000700077306 */ /* 0x000f220000201400 */
[----:B0-----:R-:W-:-:S04]  /*0170*/  FMUL.FTZ R10, R10, R11 ;  /* 0x0000000b0a0a7220 */ /* 0x001fc80000410000 */
[C---:B-1----:R-:W-:Y:S02]  /*0180*/  FMUL.FTZ R13, R10.reuse, R13 ;  /* 0x0000000d0a0d7220 */ /* 0x042fe40000410000 */
[C---:B--2---:R-:W-:Y:S02]  /*0190*/  FMUL.FTZ R12, R10.reuse, R15 ;  /* 0x0000000f0a0c7220 */ /* 0x044fe40000410000 */
[----:B---3--:R-:W-:Y:S02]  /*01a0*/  FMUL.FTZ R17, R10, R17 ;  /* 0x000000110a117220 */ /* 0x008fe40000410000 */
[----:B------:R-:W-:-:S04]  /*01b0*/  IMAD.WIDE R2, R0, R3, c[0x0][0x160] ;  /* 0x0000580000027625 */ /* 0x000fc800078e0203 */
[----:B----4-:R-:W-:Y:S01]  /*01c0*/  FMUL.FTZ R10, R10, R7 ;  /* 0x000000070a0a7220 */ /* 0x010fe20000410000 */
[----:B------:R-:W-:-:S04]  /*01d0*/  F2FP.PACK_AB R13, R12, R13 ;  /* 0x0000000d0c0d723e */ /* 0x000fc800000000ff */
[----:B------:R-:W-:Y:S01]  /*01e0*/  F2FP.PACK_AB R17, R10, R17 ;  /* 0x000000110a11723e */ /* 0x000fe200000000ff */
[----:B------:R-:W-:Y:S04]  /*01f0*/  STG.E [R2.64], R13 ;  /* 0x0000000d02007986 */ /* 0x000fe8000c101904 */
[----:B------:R-:W-:Y:S01]  /*0200*/  STG.E [R2.64+0x4], R17 ;  /* 0x0000041102007986 */ /* 0x000fe2000c101904 */
[----:B------:R-:W-:Y:S05]  /*0210*/  EXIT ;  /* 0x000000000000794d */ /* 0x000fea0003800000 */
.L_x_0:
[----:B------:R-:W-:-:S00]  /*0220*/  BRA `(.L_x_0) ;  /* 0xfffffff000007947 */ /* 0x000fc0000383ffff */
[----:B------:R-:W-:-:S00]  /*0230*/  NOP ;  /* 0x0000000000007918 */ /* 0x000fc00000000000 */
        /* <DEDUP_REMOVED lines=12> */
.L_x_4:


//--------------------- .text._ZN17fastertransformer24dequantized_kernel_INT32EP6float4PK4int4iPKfS6_ --------------------------
	.section	.text._ZN17fastertransformer24dequantized_kernel_INT32EP6float4PK4int4iPKfS6_,"ax",@progbits
	.sectioninfo	@"SHI_REGISTERS=24"
	.align	128
        .global         _ZN17fastertransformer24dequantized_kernel_INT32EP6float4PK4int4iPKfS6_
        .type           _ZN17fastertransformer24dequantized_kernel_INT32EP6float4PK4int4iPKfS6_,@function
        .size           _ZN17fastertransformer24dequantized_kernel_INT32EP6float4PK4int4iPKfS6_,(.L_x_5 - _ZN17fastertransformer24dequantized_kernel_INT32EP6float4PK4int4iPKfS6_)
        .other          _ZN17fastertransformer24dequantized_kernel_INT32EP6float4PK4int4iPKfS6_,@"STO_CUDA_ENTRY STV_DEFAULT"
_ZN17fastertransformer24dequantized_kernel_INT32EP6float4PK4int4iPKfS6_:
.text._ZN17fastertransformer24dequantized_kernel_INT32EP6float4PK4int4iPKfS6_:
        /* <DEDUP_REMOVED lines=10> */
[----:B------:R-:W2:Y:S02]  /*00a0*/  LDG.E.CONSTANT R2, [R2.64] ;  /* 0x0000000402027981 */ /* 0x000ea4000c1e9900 */
[----:B------:R-:W-:Y:S01]  /*00b0*/  IMAD.WIDE R4, R0, R21, c[0x0][0x168] ;  /* 0x00005a0000047625 */ /* 0x000fe200078e0215 */
[----:B------:R-:W-:Y:S02]  /*00c0*/  MOV R12, c[0x0][0x180] ;  /* 0x00006000000c7a02 */ /* 0x000fe40000000f00 */
[----:B------:R-:W-:-:S03]  /*00d0*/  MOV R13, c[0x0][0x184] ;  /* 0x00006100000d7a02 */ /* 0x000fc60000000f00 */
[----:B------:R-:W3:Y:S04]  /*00e0*/  LDG.E.128 R4, [R4.64] ;  /* 0x0000000404047981 */ /* 0x000ee8000c1e1d00 */
[----:B------:R-:W4:Y:S01]  /*00f0*/  LDG.E.CONSTANT R12, [R12.64] ;  /* 0x000000040c0c7981 */ /* 0x000f22000c1e9900 */
[----:B--2---:R-:W0:Y:S08]  /*0100*/  MUFU.RCP R8, R2 ;  /* 0x0000000200087308 */ /* 0x004e300000001000 */
[----:B---3--:R-:W-:Y:S08]  /*0110*/  I2F R17, R5 ;  /* 0x0000000500117306 */ /* 0x008ff00000201400 */
[----:B------:R-:W1:Y:S08]  /*0120*/  I2F R19, R6 ;  /* 0x0000000600137306 */ /* 0x000e700000201400 */
[----:B------:R-:W2:Y:S01]  /*0130*/  I2F R7, R7 ;  /* 0x0000000700077306 */ /* 0x000ea20000201400 */
[----:B----4-:R-:W-:-:S07]  /*0140*/  FMUL.FTZ R9, R12, 0.0078740157186985015869 ;  /* 0x3c0102040c097820 */ /* 0x010fce0000410000 */
[----:B------:R-:W3:Y:S01]  /*0150*/  I2F R15, R4 ;  /* 0x00000004000f7306 */ /* 0x000ee20000201400 */
[----:B0-----:R-:W-:Y:S02]  /*0160*/  FMUL.FTZ R8, R8, R9 ;  /* 0x0000000908087220 */ /* 0x001fe40000410000 */
[----:B------:R-:W-:-:S04]  /*0170*/  IMAD.WIDE R2, R0, R21, c[0x0][0x160] ;  /* 0x0000580000027625 */ /* 0x000fc800078e0215 */
[C---:B-1----:R-:W-:Y:S02]  /*0180*/  FMUL.FTZ R10, R8.reuse, R19 ;  /* 0x00000013080a7220 */ /* 0x042fe40000410000 */
[C---:B--2---:R-:W-:Y:S02]  /*0190*/  FMUL.FTZ R11, R8.reuse, R7 ;  /* 0x00000007080b7220 */ /* 0x044fe40000410000 */
[C---:B------:R-:W-:Y:S02]  /*01a0*/  FMUL.FTZ R9, R8.reuse, R17 ;  /* 0x0000001108097220 */ /* 0x040fe40000410000 */
[----:B---3--:R-:W-:-:S05]  /*01b0*/  FMUL.FTZ R8, R8, R15 ;  /* 0x0000000f08087220 */ /* 0x008fca0000410000 */
[----:B------:R-:W-:Y:S01]  /*01c0*/  STG.E.128 [R2.64], R8 ;  /* 0x0000000802007986 */ /* 0x000fe2000c101d04 */
[----:B------:R-:W-:Y:S05]  /*01d0*/  EXIT ;  /* 0x000000000000794d */ /* 0x000fea0003800000 */
.L_x_1:
        /* <DEDUP_REMOVED lines=10> */
.L_x_5:


//--------------------- .text._ZN17fastertransformer18dequantized_kernelEPNS_5half4EPK5char4iPKf --------------------------
	.section	.text._ZN17fastertransformer18dequantized_kernelEPNS_5half4EPK5char4iPKf,"ax",@progbits
	.sectioninfo	@"SHI_REGISTERS=18"
	.align	128
        .global         _ZN17fastertransformer18dequantized_kernelEPNS_5half4EPK5char4iPKf
        .type           _ZN17fastertransformer18dequantized_kernelEPNS_5half4EPK5char4iPKf,@function
        .size           _ZN17fastertransformer18dequantized_kernelEPNS_5half4EPK5char4iPKf,(.L_x_6 - _ZN17fastertransformer18dequantized_kernelEPNS_5half4EPK5char4iPKf)
        .other          _ZN17fastertransformer18dequantized_kernelEPNS_5half4EPK5char4iPKf,@"STO_CUDA_ENTRY STV_DEFAULT"
_ZN17fastertransformer18dequantized_kernelEPNS_5half4EPK5char4iPKf:
.text._ZN17fastertransformer18dequantized_kernelEPNS_5half4EPK5char4iPKf:
[----:B------:R-:W-:Y:S02]  /*0000*/  MOV R1, c[0x0][0x28] ;  /* 0x00000a0000017a02 */ /* 0x000fe40000000f00 */
[----:B------:R-:W0:Y:S04]  /*0010*/  S2R R0, SR_CTAID.X ;  /* 0x0000000000007919 */ /* 0x000e280000002500 */
[----:B------:R-:W0:Y:S02]  /*0020*/  S2R R3, SR_TID.X ;  /* 0x0000000000037919 */ /* 0x000e240000002100 */
[----:B0-----:R-:W-:-:S05]  /*0030*/  IMAD R0, R0, c[0x0][0x0], R3 ;  /* 0x0000000000007a24 */ /* 0x001fca00078e0203 */
[----:B------:R-:W-:-:S13]  /*0040*/  ISETP.GE.AND P0, PT, R0, c[0x0][0x170], PT ;  /* 0x00005c0000007a0c */ /* 0x000fda0003f06270 */
[----:B------:R-:W-:Y:S05]  /*0050*/  @P0 EXIT ;  /* 0x000000000000094d */ /* 0x000fea0003800000 */
[----:B------:R-:W-:Y:S01]  /*0060*/  HFMA2.MMA R5, -RZ, RZ, 0, 2.384185791015625e-07 ;  /* 0x00000004ff057435 */ /* 0x000fe200000001ff */
[----:B------:R-:W-:-:S09]  /*0070*/  ULDC.64 UR4, c[0x0][0x118] ;  /* 0x0000460000047ab9 */ /* 0x000fd20000000a00 */
[----:B------:R-:W-:-:S06]  /*0080*/  IMAD.WIDE R4, R0, R5, c[0x0][0x168] ;  /* 0x00005a0000047625 */ /* 0x000fcc00078e0205 */
[----:B------:R-:W2:Y:S01]  /*0090*/  LDG.E.CONSTANT R5, [R4.64] ;  /* 0x0000000404057981 */ /* 0x000ea2000c1e9900 */
[----:B------:R-:W-:Y:S02]  /*00a0*/  MOV R2, c[0x0][0x178] ;  /* 0x00005e0000027a02 */ /* 0x000fe40000000f00 */
[----:B------:R-:W-:-:S05]  /*00b0*/  MOV R3, c[0x0][0x17c] ;  /* 0x00005f0000037a02 */ /* 0x000fca0000000f00 */
[----:B------:R-:W3:Y:S01]  /*00c0*/  LDG.E.CONSTANT R2, [R2.64] ;  /* 0x0000000402027981 */ /* 0x000ee2000c1e9900 */
[----:B------:R-:W-:Y:S01]  /*00d0*/  HFMA2.MMA R15, -RZ, RZ, 0, 4.76837158203125e-07 ;  /* 0x00000008ff0f7435 */ /* 0x000fe200000001ff */
[----:B--2---:R-:W3:Y:S08]  /*00e0*/  I2F.S8 R7, R5 ;  /* 0x0000000500077306 */ /* 0x004ef00000001400 */
[----:B------:R-:W0:Y:S08]  /*00f0*/  I2F.S8 R9, R5.B1 ;  /* 0x1000000500097306 */ /* 0x000e300000001400 */
[----:B------:R-:W1:Y:S01]  /*0100*/  I2F.S8 R11, R5.B2 ;  /* 0x20000005000b7306 */ /* 0x000e620000001400 */
[----:B---3--:R-:W-:-:S07]  /*0110*/  FMUL.FTZ R7, R2, R7 ;  /* 0x0000000702077220 */ /* 0x008fce0000410000 */
[----:B------:R-:W2:Y:S01]  /*0120*/  I2F.S8 R13, R5.B3 ;  /* 0x30000005000d7306 */ /* 0x000ea20000001400 */
[----:B0-----:R-:W-:-:S05]  /*0130*/  FMUL.FTZ R6, R2, R9 ;  /* 0x0000000902067220 */ /* 0x001fca0000410000 */
[----:B------:R-:W-:Y:S01]  /*0140*/  F2FP.PACK_AB R7, R6, R7 ;  /* 0x000000070607723e */ /* 0x000fe200000000ff */
[C---:B-1----:R-:W-:Y:S02]  /*0150*/  FMUL.FTZ R11, R2.reuse, R11 ;  /* 0x0000000b020b7220 */ /* 0x042fe40000410000 */
[----:B--2---:R-:W-:Y:S02]  /*0160*/  FMUL.FTZ R4, R2, R13 ;  /* 0x0000000d02047220 */ /* 0x004fe40000410000 */
[----:B------:R-:W-:-:S03]  /*0170*/  IMAD.WIDE R2, R0, R15, c[0x0][0x160] ;  /* 0x0000580000027625 */ /* 0x000fc600078e020f */
[----:B------:R-:W-:Y:S02]  /*0180*/  F2FP.PACK_AB R11, R4, R11 ;  /* 0x0000000b040b723e */ /* 0x000fe400000000ff */
[----:B------:R-:W-:Y:S04]  /*0190*/  STG.E [R2.64], R7 ;  /* 0x0000000702007986 */ /* 0x000fe8000c101904 */
[----:B------:R-:W-:Y:S01]  /*01a0*/  STG.E [R2.64+0x4], R11 ;  /* 0x0000040b02007986 */ /* 0x000fe2000c101904 */
[----:B------:R-:W-:Y:S05]  /*01b0*/  EXIT ;  /* 0x000000000000794d */ /* 0x000fea0003800000 */
.L_x_2:
        /* <DEDUP_REMOVED lines=12> */
.L_x_6:


//--------------------- .text._ZN17fastertransformer18dequantized_kernelEP6float4PK5char4iPKf --------------------------
	.section	.text._ZN17fastertransformer18dequantized_kernelEP6float4PK5char4iPKf,"ax",@progbits
	.sectioninfo	@"SHI_REGISTERS=18"
	.align	128
        .global         _ZN17fastertransformer18dequantized_kernelEP6float4PK5char4iPKf
        .type           _ZN17fastertransformer18dequantized_kernelEP6float4PK5char4iPKf,@function
        .size           _ZN17fastertransformer18dequantized_kernelEP6float4PK5char4iPKf,(.L_x_7 - _ZN17fastertransformer18dequantized_kernelEP6float4PK5char4iPKf)
        .other          _ZN17fastertransformer18dequantized_kernelEP6float4PK5char4iPKf,@"STO_CUDA_ENTRY STV_DEFAULT"
_ZN17fastertransformer18dequantized_kernelEP6float4PK5char4iPKf:
.text._ZN17fastertransformer18dequantized_kernelEP6float4PK5char4iPKf:
        /* <DEDUP_REMOVED lines=8> */
[----:B------:R-:W-:-:S05]  /*0080*/  IMAD.WIDE R8, R0, R9, c[0x0][0x168] ;  /* 0x00005a0000087625 */ /* 0x000fca00078e0209 */
[----:B------:R0:W2:Y:S01]  /*0090*/  LDG.E.CONSTANT R10, [R8.64] ;  /* 0x00000004080a7981 */ /* 0x0000a2000c1e9900 */
[----:B------:R-:W-:Y:S02]  /*00a0*/  MOV R2, c[0x0][0x178] ;  /* 0x00005e0000027a02 */ /* 0x000fe40000000f00 */
[----:B------:R-:W-:-:S05]  /*00b0*/  MOV R3, c[0x0][0x17c] ;  /* 0x00005f0000037a02 */ /* 0x000fca0000000f00 */
[----:B------:R-:W3:Y:S01]  /*00c0*/  LDG.E.CONSTANT R2, [R2.64] ;  /* 0x0000000402027981 */ /* 0x000ee2000c1e9900 */
[----:B------:R-:W-:-:S10]  /*00d0*/  HFMA2.MMA R15, -RZ, RZ, 0, 9.5367431640625e-07 ;  /* 0x00000010ff0f7435 */ /* 0x000fd400000001ff */
[----:B0-----:R-:W-:Y:S01]  /*00e0*/  IMAD.WIDE R8, R0, R15, c[0x0][0x160] ;  /* 0x0000580000087625 */ /* 0x001fe200078e020f */
[----:B--2---:R-:W3:Y:S08]  /*00f0*/  I2F.S8 R5, R10.B1 ;  /* 0x1000000a00057306 */ /* 0x004ef00000001400 */
[----:B------:R-:W0:Y:S08]  /*0100*/  I2F.S8 R13, R10.B2 ;  /* 0x2000000a000d7306 */ /* 0x000e300000001400 */
[----:B------:R-:W1:Y:S01]  /*0110*/  I2F.S8 R7, R10.B3 ;  /* 0x3000000a00077306 */ /* 0x000e620000001400 */
[----:B---3--:R-:W-:-:S07]  /*0120*/  FMUL.FTZ R5, R2, R5 ;  /* 0x0000000502057220 */ /* 0x008fce0000410000 */
[----:B------:R-:W2:Y:S01]  /*0130*/  I2F.S8 R11, R10 ;  /* 0x0000000a000b7306 */ /* 0x000ea20000001400 */
[C---:B0-----:R-:W-:Y:S02]  /*0140*/  FMUL.FTZ R6, R2.reuse, R13 ;  /* 0x0000000d02067220 */ /* 0x041fe40000410000 */
[C---:B-1----:R-:W-:Y:S02]  /*0150*/  FMUL.FTZ R7, R2.reuse, R7 ;  /* 0x0000000702077220 */ /* 0x042fe40000410000 */
[----:B--2---:R-:W-:-:S05]  /*0160*/  FMUL.FTZ R4, R2, R11 ;  /* 0x0000000b02047220 */ /* 0x004fca0000410000 */
[----:B------:R-:W-:Y:S01]  /*0170*/  STG.E.128 [R8.64], R4 ;  /* 0x0000000408007986 */ /* 0x000fe2000c101d04 */
[----:B------:R-:W-:Y:S05]  /*0180*/  EXIT ;  /* 0x000000000000794d */ /* 0x000fea0003800000 */
.L_x_3:
        /* <DEDUP_REMOVED lines=15> */
.L_x_7:


//--------------------- .nv.global.init           --------------------------
	.section	.nv.global.init,"aw",@progbits
	.align	4
.nv.global.init:
	.type		mrg32k3aM1SubSeq,@object
	.size		mrg32k3aM1SubSeq,(mrg32k3aM2SubSeq - mrg32k3aM1SubSeq)
mrg32k3aM1SubSeq:
        /*0000*/ 	.byte	0x0b, 0xcc, 0xee, 0x04, 0x73, 0x29, 0x8b, 0x6f, 0xf6, 0x53, 0x03, 0xf6, 0x23, 0xf6, 0xea, 0xda
        /* <DEDUP_REMOVED lines=125> */
	.type		mrg32k3aM2SubSeq,@object
	.size		mrg32k3aM2SubSeq,(mrg32k3aM1 - mrg32k3aM2SubSeq)
mrg32k3aM2SubSeq:
        /* <DEDUP_REMOVED lines=126> */
	.type		mrg32k3aM1,@object
	.size		mrg32k3aM1,(mrg32k3aM1Seq - mrg32k3aM1)
mrg32k3aM1:
        /* <DEDUP_REMOVED lines=144> */
	.type		mrg32k3aM1Seq,@object
	.size		mrg32k3aM1Seq,(mrg32k3aM2 - mrg32k3aM1Seq)
mrg32k3aM1Seq:
        /* <DEDUP_REMOVED lines=144> */
	.type		mrg32k3aM2,@object
	.size		mrg32k3aM2,(mrg32k3aM2Seq - mrg32k3aM2)
mrg32k3aM2:
        /* <DEDUP_REMOVED lines=144> */
	.type		mrg32k3aM2Seq,@object
	.size		mrg32k3aM2Seq,(precalc_xorwow_matrix - mrg32k3aM2Seq)
mrg32k3aM2Seq:
        /* <DEDUP_REMOVED lines=144> */
	.type		precalc_xorwow_matrix,@object
	.size		precalc_xorwow_matrix,(precalc_xorwow_offset_matrix - precalc_xorwow_matrix)
precalc_xorwow_matrix:
        /* <DEDUP_REMOVED lines=6400> */
	.type		precalc_xorwow_offset_matrix,@object
	.size		precalc_xorwow_offset_matrix,(.L_1 - precalc_xorwow_offset_matrix)
precalc_xorwow_offset_matrix:
        /* <DEDUP_REMOVED lines=6400> */
.L_1:


//--------------------- .nv.global                --------------------------
	.section	.nv.global,"aw",@nobits
.nv.global:
	.type		_ZN52_INTERNAL_1d973e08_21_dequantize_kernels_cu_62c590ab4cuda3std6ranges3__45__cpo9iter_moveE,@object
	.size		_ZN52_INTERNAL_1d973e08_21_dequantize_kernels_cu_62c590ab4cuda3std6ranges3__45__cpo9iter_moveE,(_ZN52_INTERNAL_1d973e08_21_dequantize_kernels_cu_62c590ab4cuda3std3__454_GLOBAL__N__1d973e08_21_dequantize_kernels_cu_62c590ab6ignoreE - _ZN52_INTERNAL_1d973e08_21_dequantize_kernels_cu_62c590ab4cuda3std6ranges3__45__cpo9iter_moveE)
_ZN52_INTERNAL_1d973e08_21_dequantize_kernels_cu_62c590ab4cuda3std6ranges3__45__cpo9iter_moveE:
	.zero		1
	.type		_ZN52_INTERNAL_1d973e08_21_dequantize_kernels_cu_62c590ab4cuda3std3__454_GLOBAL__N__1d973e08_21_dequantize_kernels_cu_62c590ab6ignoreE,@object
	.size		_ZN52_INTERNAL_1d973e08_21_dequantize_kernels_cu_62c590ab4cuda3std3__454_GLOBAL__N__1d973e08_21_dequantize_kernels_cu_62c590ab6ignoreE,(_ZN52_INTERNAL_1d973e08_21_dequantize_kernels_cu_62c590ab4cuda3std3__45__cpo4cendE - _ZN52_INTERNAL_1d973e08_21_dequantize_kernels_cu_62c590ab4cuda3std3__454_GLOBAL__N__1d973e08_21_dequantize_kernels_cu_62c590ab6ignoreE)
_ZN52_INTERNAL_1d973e08_21_dequantize_kernels_cu_62c590ab4cuda3std3__454_GLOBAL__N__1d973e08_21_dequantize_kernels_cu_62c590ab6ignoreE:
	.zero		1
	.type		_ZN52_INTERNAL_1d973e08_21_dequantize_kernels_cu_62c590ab4cuda3std3__45__cpo4cendE,@object
	.size		_ZN52_INTERNAL_1d973e08_21_dequantize_kernels_cu_62c590ab4cuda3std3__45__cpo4cendE,(_ZN52_INTERNAL_1d973e08_21_dequantize_kernels_cu_62c590ab4cuda3std3__45__cpo3endE - _ZN52_INTERNAL_1d973e08_21_dequantize_kernels_cu_62c590ab4cuda3std3__45__cpo4cendE)
_ZN52_INTERNAL_1d973e08_21_dequantize_kernels_cu_62c590ab4cuda3std3__45__cpo4cendE:
	.zero		1
	.type		_ZN52_INTERNAL_1d973e08_21_dequantize_kernels_cu_62c590ab4cuda3std3__45__cpo3endE,@object
	.size		_ZN52_INTERNAL_1d973e08_21_dequantize_kernels_cu_62c590ab4cuda3std3__45__cpo3endE,(_ZN52_INTERNAL_1d973e08_21_dequantize_kernels_cu_62c590ab4cuda3std3__48in_placeE - _ZN52_INTERNAL_1d973e08_21_dequantize_kernels_cu_62c590ab4cuda3std3__45__cpo3endE)
_ZN52_INTERNAL_1d973e08_21_dequantize_kernels_cu_62c590ab4cuda3std3__45__cpo3endE:
	.zero		1
	.type		_ZN52_INTERNAL_1d973e08_21_dequantize_kernels_cu_62c590ab4cuda3std3__48in_placeE,@object
	.size		_ZN52_INTERNAL_1d973e08_21_dequantize_kernels_cu_62c590ab4cuda3std3__48in_placeE,(_ZN52_INTERNAL_1d973e08_21_dequantize_kernels_cu_62c590ab4cuda3std6ranges3__45__cpo7advanceE - _ZN52_INTERNAL_1d973e08_21_dequantize_kernels_cu_62c590ab4cuda3std3__48in_placeE)
_ZN52_INTERNAL_1d973e08_21_dequantize_kernels_cu_62c590ab4cuda3std3__48in_placeE:
	.zero		1
	.type		_ZN52_INTERNAL_1d973e08_21_dequantize_kernels_cu_62c590ab4cuda3std6ranges3__45__cpo7advanceE,@object
	.size		_ZN52_INTERNAL_1d973e08_21_dequantize_kernels_cu_62c590ab4cuda3std6ranges3__45__cpo7advanceE,(_ZN52_INTERNAL_1d973e08_21_dequantize_kernels_cu_62c590ab4cuda3std3__45__cpo5beginE - _ZN52_INTERNAL_1d973e08_21_dequantize_kernels_cu_62c590ab4cuda3std6ranges3__45__cpo7advanceE)
_ZN52_INTERNAL_1d973e08_21_dequantize_kernels_cu_62c590ab4cuda3std6ranges3__45__cpo7advanceE:
	.zero		1
	.type		_ZN52_INTERNAL_1d973e08_21_dequantize_kernels_cu_62c590ab4cuda3std3__45__cpo5beginE,@object
	.size		_ZN52_INTERNAL_1d973e08_21_dequantize_kernels_cu_62c590ab4cuda3std3__45__cpo5beginE,(_ZN52_INTERNAL_1d973e08_21_dequantize_kernels_cu_62c590ab4cuda3std3__419piecewise_constructE - _ZN52_INTERNAL_1d973e08_21_dequantize_kernels_cu_62c590ab4cuda3std3__45__cpo5beginE)
_ZN52_INTERNAL_1d973e08_21_dequantize_kernels_cu_62c590ab4cuda3std3__45__cpo5beginE:
	.zero		1
	.type		_ZN52_INTERNAL_1d973e08_21_dequantize_kernels_cu_62c590ab4cuda3std3__419piecewise_constructE,@object
	.size		_ZN52_INTERNAL_1d973e08_21_dequantize_kernels_cu_62c590ab4cuda3std3__419piecewise_constructE,(_ZN52_INTERNAL_1d973e08_21_dequantize_kernels_cu_62c590ab4cuda3std3__45__cpo6cbeginE - _ZN52_INTERNAL_1d973e08_21_dequantize_kernels_cu_62c590ab4cuda3std3__419piecewise_constructE)
_ZN52_INTERNAL_1d973e08_21_dequantize_kernels_cu_62c590ab4cuda3std3__419piecewise_constructE:
	.zero		1
	.type		_ZN52_INTERNAL_1d973e08_21_dequantize_kernels_cu_62c590ab4cuda3std3__45__cpo6cbeginE,@object
	.size		_ZN52_INTERNAL_1d973e08_21_dequantize_kernels_cu_62c590ab4cuda3std3__45__cpo6cbeginE,(_ZN52_INTERNAL_1d973e08_21_dequantize_kernels_cu_62c590ab4cuda3std6ranges3__45__cpo4swapE - _ZN52_INTERNAL_1d973e08_21_dequantize_kernels_cu_62c590ab4cuda3std3__45__cpo6cbeginE)
_ZN52_INTERNAL_1d973e08_21_dequantize_kernels_cu_62c590ab4cuda3std3__45__cpo6cbeginE:
	.zero		1
	.type		_ZN52_INTERNAL_1d973e08_21_dequantize_kernels_cu_62c590ab4cuda3std6ranges3__45__cpo4swapE,@object
	.size		_ZN52_INTERNAL_1d973e08_21_dequantize_kernels_cu_62c590ab4cuda3std6ranges3__45__cpo4swapE,(.L_16 - _ZN52_INTERNAL_1d973e08_21_dequantize_kernels_cu_62c590ab4cuda3std6ranges3__45__cpo4swapE)
_ZN52_INTERNAL_1d973e08_21_dequantize_kernels_cu_62c590ab4cuda3std6ranges3__45__cpo4swapE:
	.zero		1
.L_16:
